//
// Generated by NVIDIA NVVM Compiler
//
// Compiler Build ID: CL-36424714
// Cuda compilation tools, release 13.0, V13.0.88
// Based on NVVM 20.0.0
//

.version 9.0
.target sm_100
.address_size 64

	// .globl	_Z24CalculateHadamardProductPlS_i

.visible .entry _Z24CalculateHadamardProductPlS_i(
	.param .u64 .ptr .align 1 _Z24CalculateHadamardProductPlS_i_param_0,
	.param .u64 .ptr .align 1 _Z24CalculateHadamardProductPlS_i_param_1,
	.param .u32 _Z24CalculateHadamardProductPlS_i_param_2
)
{
	.reg .pred 	%p<3>;
	.reg .b32 	%r<16>;
	.reg .b64 	%rd<24>;

	ld.param.u64 	%rd9, [_Z24CalculateHadamardProductPlS_i_param_0];
	ld.param.u64 	%rd10, [_Z24CalculateHadamardProductPlS_i_param_1];
	ld.param.u32 	%r2, [_Z24CalculateHadamardProductPlS_i_param_2];
	mov.u32 	%r3, %ctaid.x;
	mov.u32 	%r4, %ntid.x;
	mov.u32 	%r5, %tid.x;
	mad.lo.s32 	%r1, %r3, %r4, %r5;
	mul.lo.s32 	%r6, %r2, %r2;
	setp.ge.u32 	%p1, %r1, %r6;
	@%p1 bra 	$L__BB0_5;
	cvt.u64.u32 	%rd1, %r1;
	cvt.s64.s32 	%rd2, %r2;
	and.b64  	%rd11, %rd2, -4294967296;
	setp.ne.s64 	%p2, %rd11, 0;
	@%p2 bra 	$L__BB0_3;
	cvt.u32.u64 	%r7, %rd2;
	cvt.u32.u64 	%r8, %rd1;
	div.u32 	%r9, %r8, %r7;
	mul.lo.s32 	%r10, %r9, %r7;
	sub.s32 	%r11, %r8, %r10;
	cvt.u64.u32 	%rd22, %r9;
	cvt.u64.u32 	%rd23, %r11;
	bra.uni 	$L__BB0_4;
$L__BB0_3:
	div.u64 	%rd22, %rd1, %rd2;
	mul.lo.s64 	%rd12, %rd22, %rd2;
	sub.s64 	%rd23, %rd1, %rd12;
$L__BB0_4:
	cvt.u32.u64 	%r12, %rd23;
	cvt.u32.u64 	%r13, %rd22;
	mad.lo.s32 	%r14, %r2, %r13, %r12;
	mad.lo.s32 	%r15, %r2, %r12, %r13;
	cvta.to.global.u64 	%rd13, %rd9;
	mul.wide.u32 	%rd14, %r14, 8;
	add.s64 	%rd15, %rd13, %rd14;
	ld.global.u64 	%rd16, [%rd15];
	cvta.to.global.u64 	%rd17, %rd10;
	mul.wide.u32 	%rd18, %r15, 8;
	add.s64 	%rd19, %rd17, %rd18;
	ld.global.u64 	%rd20, [%rd19];
	mul.lo.s64 	%rd21, %rd20, %rd16;
	st.global.u64 	[%rd15], %rd21;
$L__BB0_5:
	ret;

}
	// .globl	_Z16FindWeightMatrixPlS_i
.visible .entry _Z16FindWeightMatrixPlS_i(
	.param .u64 .ptr .align 1 _Z16FindWeightMatrixPlS_i_param_0,
	.param .u64 .ptr .align 1 _Z16FindWeightMatrixPlS_i_param_1,
	.param .u32 _Z16FindWeightMatrixPlS_i_param_2
)
{
	.reg .pred 	%p<3>;
	.reg .b32 	%r<10>;
	.reg .b64 	%rd<10>;

	ld.param.u64 	%rd3, [_Z16FindWeightMatrixPlS_i_param_0];
	ld.param.u64 	%rd4, [_Z16FindWeightMatrixPlS_i_param_1];
	ld.param.u32 	%r2, [_Z16FindWeightMatrixPlS_i_param_2];
	mov.u32 	%r3, %ctaid.x;
	mov.u32 	%r4, %ntid.x;
	mov.u32 	%r5, %ntid.y;
	mov.u32 	%r6, %tid.x;
	mov.u32 	%r7, %tid.y;
	mad.lo.s32 	%r8, %r5, %r3, %r6;
	mad.lo.s32 	%r1, %r8, %r4, %r7;
	mul.lo.s32 	%r9, %r2, %r2;
	setp.ge.u32 	%p1, %r1, %r9;
	@%p1 bra 	$L__BB1_3;
	cvta.to.global.u64 	%rd5, %rd3;
	cvta.to.global.u64 	%rd6, %rd4;
	mul.wide.u32 	%rd7, %r1, 8;
	add.s64 	%rd1, %rd5, %rd7;
	ld.global.u64 	%rd8, [%rd1];
	add.s64 	%rd9, %rd6, %rd7;
	ld.global.u64 	%rd2, [%rd9];
	setp.ge.s64 	%p2, %rd8, %rd2;
	@%p2 bra 	$L__BB1_3;
	st.global.u64 	[%rd1], %rd2;
$L__BB1_3:
	ret;

}
	// .globl	_Z20CalculateFinalMatrixPlS_i
.visible .entry _Z20CalculateFinalMatrixPlS_i(
	.param .u64 .ptr .align 1 _Z20CalculateFinalMatrixPlS_i_param_0,
	.param .u64 .ptr .align 1 _Z20CalculateFinalMatrixPlS_i_param_1,
	.param .u32 _Z20CalculateFinalMatrixPlS_i_param_2
)
{
	.reg .pred 	%p<2>;
	.reg .b32 	%r<21>;
	.reg .b64 	%rd<12>;

	ld.param.u64 	%rd1, [_Z20CalculateFinalMatrixPlS_i_param_0];
	ld.param.u64 	%rd2, [_Z20CalculateFinalMatrixPlS_i_param_1];
	ld.param.u32 	%r2, [_Z20CalculateFinalMatrixPlS_i_param_2];
	mov.u32 	%r3, %nctaid.x;
	mov.u32 	%r4, %ctaid.x;
	mov.u32 	%r5, %ctaid.y;
	mad.lo.s32 	%r6, %r3, %r4, %r5;
	mov.u32 	%r7, %ntid.x;
	mov.u32 	%r8, %ntid.y;
	mov.u32 	%r9, %tid.x;
	mov.u32 	%r10, %tid.y;
	mad.lo.s32 	%r11, %r6, %r8, %r9;
	mad.lo.s32 	%r1, %r11, %r7, %r10;
	mul.lo.s32 	%r12, %r2, %r2;
	shl.b32 	%r13, %r12, 2;
	setp.ge.u32 	%p1, %r1, %r13;
	@%p1 bra 	$L__BB2_2;
	cvta.to.global.u64 	%rd3, %rd2;
	cvta.to.global.u64 	%rd4, %rd1;
	shl.b32 	%r14, %r2, 1;
	div.u32 	%r15, %r1, %r14;
	mul.lo.s32 	%r16, %r15, %r14;
	sub.s32 	%r17, %r1, %r16;
	rem.u32 	%r18, %r15, %r2;
	rem.u32 	%r19, %r17, %r2;
	mad.lo.s32 	%r20, %r18, %r2, %r19;
	mul.wide.u32 	%rd5, %r1, 8;
	add.s64 	%rd6, %rd3, %rd5;
	ld.global.u64 	%rd7, [%rd6];
	mul.wide.u32 	%rd8, %r20, 8;
	add.s64 	%rd9, %rd4, %rd8;
	ld.global.u64 	%rd10, [%rd9];
	mul.lo.s64 	%rd11, %rd10, %rd7;
	st.global.u64 	[%rd6], %rd11;
$L__BB2_2:
	ret;

}


// ===== COMPILED SASS (sm_100) =====

	.target	sm_100

	.elftype	@"ET_EXEC"


//--------------------- .note.nv.tkinfo           --------------------------
	.section	.note.nv.tkinfo,"",@"SHT_NOTE"
	.sectionflags	@"SHF_NOTE_NV_TKINFO"
	.tkinfo
        /*0018*/ 	.word	0x00000002
        /*0030*/ 	.string	""
        /*0030*/ 	.string	"ptxas"
        /*0030*/ 	.string	"Cuda compilation tools, release 13.0, V13.0.88"
        /*0030*/ 	.string	"Build cuda_13.0.r13.0/compiler.36424714_0"
        /*0030*/ 	.string	"-arch sm_100 -m 64 "



//--------------------- .note.nv.cuinfo           --------------------------
	.section	.note.nv.cuinfo,"",@"SHT_NOTE"
	.sectionflags	@"SHF_NOTE_NV_CUINFO"
        /*0018*/ 	.short	0x0002
        /*001a*/ 	.short	0x0064
        /*001c*/ 	.short	0x0082
	.zero		2


//--------------------- .nv.info                  --------------------------
	.section	.nv.info,"",@"SHT_CUDA_INFO"
	.align	4


	//----- nvinfo : EIATTR_REGCOUNT
	.align		4
        /*0000*/ 	.byte	0x04, 0x2f
        /*0002*/ 	.short	(.L_1 - .L_0)
	.align		4
.L_0:
        /*0004*/ 	.word	index@(_Z24CalculateHadamardProductPlS_i)
        /*0008*/ 	.word	0x00000010


	//----- nvinfo : EIATTR_FRAME_SIZE
	.align		4
.L_1:
        /*000c*/ 	.byte	0x04, 0x11
        /*000e*/ 	.short	(.L_3 - .L_2)
	.align		4
.L_2:
        /*0010*/ 	.word	index@($__internal_0_$__cuda_sm20_div_u64)
        /*0014*/ 	.word	0x00000000


	//----- nvinfo : EIATTR_FRAME_SIZE
	.align		4
.L_3:
        /*0018*/ 	.byte	0x04, 0x11
        /*001a*/ 	.short	(.L_5 - .L_4)
	.align		4
.L_4:
        /*001c*/ 	.word	index@(_Z24CalculateHadamardProductPlS_i)
        /*0020*/ 	.word	0x00000000


	//----- nvinfo : EIATTR_REGCOUNT
	.align		4
.L_5:
        /*0024*/ 	.byte	0x04, 0x2f
        /*0026*/ 	.short	(.L_7 - .L_6)
	.align		4
.L_6:
        /*0028*/ 	.word	index@(_Z16FindWeightMatrixPlS_i)
        /*002c*/ 	.word	0x0000000a


	//----- nvinfo : EIATTR_FRAME_SIZE
	.align		4
.L_7:
        /*0030*/ 	.byte	0x04, 0x11
        /*0032*/ 	.short	(.L_9 - .L_8)
	.align		4
.L_8:
        /*0034*/ 	.word	index@(_Z16FindWeightMatrixPlS_i)
        /*0038*/ 	.word	0x00000000


	//----- nvinfo : EIATTR_REGCOUNT
	.align		4
.L_9:
        /*003c*/ 	.byte	0x04, 0x2f
        /*003e*/ 	.short	(.L_11 - .L_10)
	.align		4
.L_10:
        /*0040*/ 	.word	index@(_Z20CalculateFinalMatrixPlS_i)
        /*0044*/ 	.word	0x0000000e


	//----- nvinfo : EIATTR_FRAME_SIZE
	.align		4
.L_11:
        /*0048*/ 	.byte	0x04, 0x11
        /*004a*/ 	.short	(.L_13 - .L_12)
	.align		4
.L_12:
        /*004c*/ 	.word	index@(_Z20CalculateFinalMatrixPlS_i)
        /*0050*/ 	.word	0x00000000


	//----- nvinfo : EIATTR_MIN_STACK_SIZE
	.align		4
.L_13:
        /*0054*/ 	.byte	0x04, 0x12
        /*0056*/ 	.short	(.L_15 - .L_14)
	.align		4
.L_14:
        /*0058*/ 	.word	index@(_Z20CalculateFinalMatrixPlS_i)
        /*005c*/ 	.word	0x00000000


	//----- nvinfo : EIATTR_MIN_STACK_SIZE
	.align		4
.L_15:
        /*0060*/ 	.byte	0x04, 0x12
        /*0062*/ 	.short	(.L_17 - .L_16)
	.align		4
.L_16:
        /*0064*/ 	.word	index@(_Z16FindWeightMatrixPlS_i)
        /*0068*/ 	.word	0x00000000


	//----- nvinfo : EIATTR_MIN_STACK_SIZE
	.align		4
.L_17:
        /*006c*/ 	.byte	0x04, 0x12
        /*006e*/ 	.short	(.L_19 - .L_18)
	.align		4
.L_18:
        /*0070*/ 	.word	index@(_Z24CalculateHadamardProductPlS_i)
        /*0074*/ 	.word	0x00000000
.L_19:


//--------------------- .nv.compat                --------------------------
	.section	.nv.compat,"",@"SHT_CUDA_COMPAT_INFO"
	.align	4
        /*0000*/ 	.byte	0x02, 0x09, 0x00, 0x00, 0x02, 0x02, 0x01, 0x00, 0x02, 0x05, 0x05, 0x00, 0x03, 0x07, 0x01, 0x01
        /*0010*/ 	.byte	0x02, 0x03, 0x00, 0x00, 0x02, 0x06, 0x01, 0x00, 0x04, 0x0b, 0x08, 0x00, 0x09, 0x00, 0x00, 0x00
        /*0020*/ 	.byte	0x00, 0x00, 0x00, 0x00


//--------------------- .nv.info._Z20CalculateFinalMatrixPlS_i --------------------------
	.section	.nv.info._Z20CalculateFinalMatrixPlS_i,"",@"SHT_CUDA_INFO"
	.sectionflags	@""
	.align	4


	//----- nvinfo : EIATTR_CUDA_API_VERSION
	.align		4
        /*0000*/ 	.byte	0x04, 0x37
        /*0002*/ 	.short	(.L_21 - .L_20)
.L_20:
        /*0004*/ 	.word	0x00000082


	//----- nvinfo : EIATTR_KPARAM_INFO
	.align		4
.L_21:
        /*0008*/ 	.byte	0x04, 0x17
        /*000a*/ 	.short	(.L_23 - .L_22)
.L_22:
        /*000c*/ 	.word	0x00000000
        /*0010*/ 	.short	0x0002
        /*0012*/ 	.short	0x0010
        /*0014*/ 	.byte	0x00, 0xf0, 0x11, 0x00


	//----- nvinfo : EIATTR_KPARAM_INFO
	.align		4
.L_23:
        /*0018*/ 	.byte	0x04, 0x17
        /*001a*/ 	.short	(.L_25 - .L_24)
.L_24:
        /*001c*/ 	.word	0x00000000
        /*0020*/ 	.short	0x0001
        /*0022*/ 	.short	0x0008
        /*0024*/ 	.byte	0x00, 0xf5, 0x21, 0x00


	//----- nvinfo : EIATTR_KPARAM_INFO
	.align		4
.L_25:
        /*0028*/ 	.byte	0x04, 0x17
        /*002a*/ 	.short	(.L_27 - .L_26)
.L_26:
        /*002c*/ 	.word	0x00000000
        /*0030*/ 	.short	0x0000
        /*0032*/ 	.short	0x0000
        /*0034*/ 	.byte	0x00, 0xf5, 0x21, 0x00


	//----- nvinfo : EIATTR_SPARSE_MMA_MASK
	.align		4
.L_27:
        /*0038*/ 	.byte	0x03, 0x50
        /*003a*/ 	.short	0x0000


	//----- nvinfo : EIATTR_MAXREG_COUNT
	.align		4
        /*003c*/ 	.byte	0x03, 0x1b
        /*003e*/ 	.short	0x00ff


	//----- nvinfo : EIATTR_MERCURY_ISA_VERSION
	.align		4
        /*0040*/ 	.byte	0x03, 0x5f
        /*0042*/ 	.short	0x0101


	//----- nvinfo : EIATTR_VRC_CTA_INIT_COUNT
	.align		4
        /*0044*/ 	.byte	0x02, 0x4a
	.zero		1
	.zero		1


	//----- nvinfo : EIATTR_EXIT_INSTR_OFFSETS
	.align		4
        /*0048*/ 	.byte	0x04, 0x1c
        /*004a*/ 	.short	(.L_29 - .L_28)


	//   ....[0]....
.L_28:
        /*004c*/ 	.word	0x000000f0


	//   ....[1]....
        /*0050*/ 	.word	0x000004c0


	//----- nvinfo : EIATTR_CBANK_PARAM_SIZE
	.align		4
.L_29:
        /*0054*/ 	.byte	0x03, 0x19
        /*0056*/ 	.short	0x0014


	//----- nvinfo : EIATTR_PARAM_CBANK
	.align		4
        /*0058*/ 	.byte	0x04, 0x0a
        /*005a*/ 	.short	(.L_31 - .L_30)
	.align		4
.L_30:
        /*005c*/ 	.word	index@(.nv.constant0._Z20CalculateFinalMatrixPlS_i)
        /*0060*/ 	.short	0x0380
        /*0062*/ 	.short	0x0014


	//----- nvinfo : EIATTR_SW_WAR
	.align		4
.L_31:
        /*0064*/ 	.byte	0x04, 0x36
        /*0066*/ 	.short	(.L_33 - .L_32)
.L_32:
        /*0068*/ 	.word	0x00000008
.L_33:


//--------------------- .nv.info._Z16FindWeightMatrixPlS_i --------------------------
	.section	.nv.info._Z16FindWeightMatrixPlS_i,"",@"SHT_CUDA_INFO"
	.sectionflags	@""
	.align	4


	//----- nvinfo : EIATTR_CUDA_API_VERSION
	.align		4
        /*0000*/ 	.byte	0x04, 0x37
        /*0002*/ 	.short	(.L_35 - .L_34)
.L_34:
        /*0004*/ 	.word	0x00000082


	//----- nvinfo : EIATTR_KPARAM_INFO
	.align		4
.L_35:
        /*0008*/ 	.byte	0x04, 0x17
        /*000a*/ 	.short	(.L_37 - .L_36)
.L_36:
        /*000c*/ 	.word	0x00000000
        /*0010*/ 	.short	0x0002
        /*0012*/ 	.short	0x0010
        /*0014*/ 	.byte	0x00, 0xf0, 0x11, 0x00


	//----- nvinfo : EIATTR_KPARAM_INFO
	.align		4
.L_37:
        /*0018*/ 	.byte	0x04, 0x17
        /*001a*/ 	.short	(.L_39 - .L_38)
.L_38:
        /*001c*/ 	.word	0x00000000
        /*0020*/ 	.short	0x0001
        /*0022*/ 	.short	0x0008
        /*0024*/ 	.byte	0x00, 0xf5, 0x21, 0x00


	//----- nvinfo : EIATTR_KPARAM_INFO
	.align		4
.L_39:
        /*0028*/ 	.byte	0x04, 0x17
        /*002a*/ 	.short	(.L_41 - .L_40)
.L_40:
        /*002c*/ 	.word	0x00000000
        /*0030*/ 	.short	0x0000
        /*0032*/ 	.short	0x0000
        /*0034*/ 	.byte	0x00, 0xf5, 0x21, 0x00


	//----- nvinfo : EIATTR_SPARSE_MMA_MASK
	.align		4
.L_41:
        /*0038*/ 	.byte	0x03, 0x50
        /*003a*/ 	.short	0x0000


	//----- nvinfo : EIATTR_MAXREG_COUNT
	.align		4
        /*003c*/ 	.byte	0x03, 0x1b
        /*003e*/ 	.short	0x00ff


	//----- nvinfo : EIATTR_MERCURY_ISA_VERSION
	.align		4
        /*0040*/ 	.byte	0x03, 0x5f
        /*0042*/ 	.short	0x0101


	//----- nvinfo : EIATTR_VRC_CTA_INIT_COUNT
	.align		4
        /*0044*/ 	.byte	0x02, 0x4a
	.zero		1
	.zero		1


	//----- nvinfo : EIATTR_EXIT_INSTR_OFFSETS
	.align		4
        /*0048*/ 	.byte	0x04, 0x1c
        /*004a*/ 	.short	(.L_43 - .L_42)


	//   ....[0]....
.L_42:
        /*004c*/ 	.word	0x000000b0


	//   ....[1]....
        /*0050*/ 	.word	0x00000150


	//   ....[2]....
        /*0054*/ 	.word	0x00000170


	//----- nvinfo : EIATTR_CBANK_PARAM_SIZE
	.align		4
.L_43:
        /*0058*/ 	.byte	0x03, 0x19
        /*005a*/ 	.short	0x0014


	//----- nvinfo : EIATTR_PARAM_CBANK
	.align		4
        /*005c*/ 	.byte	0x04, 0x0a
        /*005e*/ 	.short	(.L_45 - .L_44)
	.align		4
.L_44:
        /*0060*/ 	.word	index@(.nv.constant0._Z16FindWeightMatrixPlS_i)
        /*0064*/ 	.short	0x0380
        /*0066*/ 	.short	0x0014


	//----- nvinfo : EIATTR_SW_WAR
	.align		4
.L_45:
        /*0068*/ 	.byte	0x04, 0x36
        /*006a*/ 	.short	(.L_47 - .L_46)
.L_46:
        /*006c*/ 	.word	0x00000008
.L_47:


//--------------------- .nv.info._Z24CalculateHadamardProductPlS_i --------------------------
	.section	.nv.info._Z24CalculateHadamardProductPlS_i,"",@"SHT_CUDA_INFO"
	.sectionflags	@""
	.align	4


	//----- nvinfo : EIATTR_CUDA_API_VERSION
	.align		4
        /*0000*/ 	.byte	0x04, 0x37
        /*0002*/ 	.short	(.L_49 - .L_48)
.L_48:
        /*0004*/ 	.word	0x00000082


	//----- nvinfo : EIATTR_KPARAM_INFO
	.align		4
.L_49:
        /*0008*/ 	.byte	0x04, 0x17
        /*000a*/ 	.short	(.L_51 - .L_50)
.L_50:
        /*000c*/ 	.word	0x00000000
        /*0010*/ 	.short	0x0002
        /*0012*/ 	.short	0x0010
        /*0014*/ 	.byte	0x00, 0xf0, 0x11, 0x00


	//----- nvinfo : EIATTR_KPARAM_INFO
	.align		4
.L_51:
        /*0018*/ 	.byte	0x04, 0x17
        /*001a*/ 	.short	(.L_53 - .L_52)
.L_52:
        /*001c*/ 	.word	0x00000000
        /*0020*/ 	.short	0x0001
        /*0022*/ 	.short	0x0008
        /*0024*/ 	.byte	0x00, 0xf5, 0x21, 0x00


	//----- nvinfo : EIATTR_KPARAM_INFO
	.align		4
.L_53:
        /*0028*/ 	.byte	0x04, 0x17
        /*002a*/ 	.short	(.L_55 - .L_54)
.L_54:
        /*002c*/ 	.word	0x00000000
        /*0030*/ 	.short	0x0000
        /*0032*/ 	.short	0x0000
        /*0034*/ 	.byte	0x00, 0xf5, 0x21, 0x00


	//----- nvinfo : EIATTR_SPARSE_MMA_MASK
	.align		4
.L_55:
        /*0038*/ 	.byte	0x03, 0x50
        /*003a*/ 	.short	0x0000


	//----- nvinfo : EIATTR_MAXREG_COUNT
	.align		4
        /*003c*/ 	.byte	0x03, 0x1b
        /*003e*/ 	.short	0x00ff


	//----- nvinfo : EIATTR_MERCURY_ISA_VERSION
	.align		4
        /*0040*/ 	.byte	0x03, 0x5f
        /*0042*/ 	.short	0x0101


	//----- nvinfo : EIATTR_VRC_CTA_INIT_COUNT
	.align		4
        /*0044*/ 	.byte	0x02, 0x4a
	.zero		1
	.zero		1


	//----- nvinfo : EIATTR_EXIT_INSTR_OFFSETS
	.align		4
        /*0048*/ 	.byte	0x04, 0x1c
        /*004a*/ 	.short	(.L_57 - .L_56)


	//   ....[0]....
.L_56:
        /*004c*/ 	.word	0x00000080


	//   ....[1]....
        /*0050*/ 	.word	0x00000350


	//----- nvinfo : EIATTR_CRS_STACK_SIZE
	.align		4
.L_57:
        /*0054*/ 	.byte	0x04, 0x1e
        /*0056*/ 	.short	(.L_59 - .L_58)
.L_58:
        /*0058*/ 	.word	0x00000000


	//----- nvinfo : EIATTR_CBANK_PARAM_SIZE
	.align		4
.L_59:
        /*005c*/ 	.byte	0x03, 0x19
        /*005e*/ 	.short	0x0014


	//----- nvinfo : EIATTR_PARAM_CBANK
	.align		4
        /*0060*/ 	.byte	0x04, 0x0a
        /*0062*/ 	.short	(.L_61 - .L_60)
	.align		4
.L_60:
        /*0064*/ 	.word	index@(.nv.constant0._Z24CalculateHadamardProductPlS_i)
        /*0068*/ 	.short	0x0380
        /*006a*/ 	.short	0x0014


	//----- nvinfo : EIATTR_SW_WAR
	.align		4
.L_61:
        /*006c*/ 	.byte	0x04, 0x36
        /*006e*/ 	.short	(.L_63 - .L_62)
.L_62:
        /*0070*/ 	.word	0x00000008
.L_63:


//--------------------- .nv.callgraph             --------------------------
	.section	.nv.callgraph,"",@"SHT_CUDA_CALLGRAPH"
	.align	4
	.sectionentsize	8
	.align		4
        /*0000*/ 	.word	0x00000000
	.align		4
        /*0004*/ 	.word	0xffffffff
	.align		4
        /*0008*/ 	.word	0x00000000
	.align		4
        /*000c*/ 	.word	0xfffffffe
	.align		4
        /*0010*/ 	.word	0x00000000
	.align		4
        /*0014*/ 	.word	0xfffffffd
	.align		4
        /*0018*/ 	.word	0x00000000
	.align		4
        /*001c*/ 	.word	0xfffffffc


//--------------------- .text._Z20CalculateFinalMatrixPlS_i --------------------------
	.section	.text._Z20CalculateFinalMatrixPlS_i,"ax",@progbits
	.align	128
        .global         _Z20CalculateFinalMatrixPlS_i
        .type           _Z20CalculateFinalMatrixPlS_i,@function
        .size           _Z20CalculateFinalMatrixPlS_i,(.L_x_6 - _Z20CalculateFinalMatrixPlS_i)
        .other          _Z20CalculateFinalMatrixPlS_i,@"STO_CUDA_ENTRY STV_DEFAULT"
_Z20CalculateFinalMatrixPlS_i:
.text._Z20CalculateFinalMatrixPlS_i:
[----:B------:R-:W-:Y:S01]  /*0000*/  LDC R1, c[0x0][0x37c] ;  /* 0x0000df00ff017b82 */ /* 0x000fe20000000800 */
[----:B------:R-:W0:Y:S07]  /*0010*/  S2R R3, SR_TID.X ;  /* 0x0000000000037919 */ /* 0x000e2e0000002100 */
[----:B------:R-:W-:Y:S01]  /*0020*/  S2UR UR5, SR_CTAID.X ;  /* 0x00000000000579c3 */ /* 0x000fe20000002500 */
[----:B------:R-:W1:Y:S01]  /*0030*/  LDCU UR4, c[0x0][0x370] ;  /* 0x00006e00ff0477ac */ /* 0x000e620008000800 */
[----:B------:R-:W2:Y:S01]  /*0040*/  S2R R5, SR_TID.Y ;  /* 0x0000000000057919 */ /* 0x000ea20000002200 */
[----:B------:R-:W2:Y:S05]  /*0050*/  LDCU UR7, c[0x0][0x360] ;  /* 0x00006c00ff0777ac */ /* 0x000eaa0008000800 */
[----:B------:R-:W1:Y:S01]  /*0060*/  S2UR UR6, SR_CTAID.Y ;  /* 0x00000000000679c3 */ /* 0x000e620000002600 */
[----:B------:R-:W3:Y:S07]  /*0070*/  LDCU UR8, c[0x0][0x390] ;  /* 0x00007200ff0877ac */ /* 0x000eee0008000800 */
[----:B------:R-:W0:Y:S01]  /*0080*/  LDC R0, c[0x0][0x364] ;  /* 0x0000d900ff007b82 */ /* 0x000e220000000800 */
[----:B-1----:R-:W-:-:S02]  /*0090*/  UIMAD UR4, UR4, UR5, UR6 ;  /* 0x00000005040472a4 */ /* 0x002fc4000f8e0206 */
[----:B---3--:R-:W-:-:S04]  /*00a0*/  UIMAD UR5, UR8, UR8, URZ ;  /* 0x00000008080572a4 */ /* 0x008fc8000f8e02ff */
[----:B------:R-:W-:Y:S01]  /*00b0*/  USHF.L.U32 UR5, UR5, 0x2, URZ ;  /* 0x0000000205057899 */ /* 0x000fe200080006ff */
[----:B0-----:R-:W-:-:S04]  /*00c0*/  IMAD R0, R0, UR4, R3 ;  /* 0x0000000400007c24 */ /* 0x001fc8000f8e0203 */
[----:B--2---:R-:W-:-:S05]  /*00d0*/  IMAD R0, R0, UR7, R5 ;  /* 0x0000000700007c24 */ /* 0x004fca000f8e0205 */
[----:B------:R-:W-:-:S13]  /*00e0*/  ISETP.GE.U32.AND P0, PT, R0, UR5, PT ;  /* 0x0000000500007c0c */ /* 0x000fda000bf06070 */
[----:B------:R-:W-:Y:S05]  /*00f0*/  @P0 EXIT ;  /* 0x000000000000094d */ /* 0x000fea0003800000 */
[----:B------:R-:W-:Y:S02]  /*0100*/  USHF.L.U32 UR4, UR8, 0x1, URZ ;  /* 0x0000000108047899 */ /* 0x000fe400080006ff */
[----:B------:R-:W0:Y:S04]  /*0110*/  I2F.U32.RP R6, UR8 ;  /* 0x0000000800067d06 */ /* 0x000e280008209000 */
[----:B------:R-:W-:Y:S02]  /*0120*/  IADD3 R5, PT, PT, RZ, -UR4, RZ ;  /* 0x80000004ff057c10 */ /* 0x000fe4000fffe0ff */
[----:B------:R-:W-:Y:S02]  /*0130*/  ISETP.NE.U32.AND P2, PT, RZ, UR4, PT ;  /* 0x00000004ff007c0c */ /* 0x000fe4000bf45070 */
[----:B------:R-:W1:Y:S08]  /*0140*/  I2F.U32.RP R4, UR4 ;  /* 0x0000000400047d06 */ /* 0x000e700008209000 */
[----:B0-----:R-:W-:Y:S08]  /*0150*/  MUFU.RCP R6, R6 ;  /* 0x0000000600067308 */ /* 0x001ff00000001000 */
[----:B-1----:R-:W0:Y:S02]  /*0160*/  MUFU.RCP R4, R4 ;  /* 0x0000000400047308 */ /* 0x002e240000001000 */
[----:B0-----:R-:W-:-:S06]  /*0170*/  IADD3 R2, PT, PT, R4, 0xffffffe, RZ ;  /* 0x0ffffffe04027810 */ /* 0x001fcc0007ffe0ff */
[----:B------:R0:W1:Y:S02]  /*0180*/  F2I.FTZ.U32.TRUNC.NTZ R3, R2 ;  /* 0x0000000200037305 */ /* 0x000064000021f000 */
[----:B0-----:R-:W-:Y:S02]  /*0190*/  IMAD.MOV.U32 R2, RZ, RZ, RZ ;  /* 0x000000ffff027224 */ /* 0x001fe400078e00ff */
[----:B-1----:R-:W-:-:S04]  /*01a0*/  IMAD R5, R5, R3, RZ ;  /* 0x0000000305057224 */ /* 0x002fc800078e02ff */
[----:B------:R-:W-:-:S04]  /*01b0*/  IMAD.HI.U32 R3, R3, R5, R2 ;  /* 0x0000000503037227 */ /* 0x000fc800078e0002 */
[----:B------:R-:W-:Y:S02]  /*01c0*/  VIADD R2, R6, 0xffffffe ;  /* 0x0ffffffe06027836 */ /* 0x000fe40000000000 */
[----:B------:R-:W-:-:S05]  /*01d0*/  IMAD.HI.U32 R5, R3, R0, RZ ;  /* 0x0000000003057227 */ /* 0x000fca00078e00ff */
[----:B------:R-:W-:-:S05]  /*01e0*/  IADD3 R3, PT, PT, -R5, RZ, RZ ;  /* 0x000000ff05037210 */ /* 0x000fca0007ffe1ff */
[----:B------:R-:W-:Y:S02]  /*01f0*/  IMAD R4, R3, UR4, R0 ;  /* 0x0000000403047c24 */ /* 0x000fe4000f8e0200 */
[----:B------:R0:W1:Y:S03]  /*0200*/  F2I.FTZ.U32.TRUNC.NTZ R3, R2 ;  /* 0x0000000200037305 */ /* 0x000066000021f000 */
[----:B------:R-:W-:Y:S01]  /*0210*/  ISETP.GE.U32.AND P0, PT, R4, UR4, PT ;  /* 0x0000000404007c0c */ /* 0x000fe2000bf06070 */
[----:B0-----:R-:W-:Y:S01]  /*0220*/  HFMA2 R2, -RZ, RZ, 0, 0 ;  /* 0x00000000ff027431 */ /* 0x001fe200000001ff */
[----:B-1----:R-:W-:-:S11]  /*0230*/  IADD3 R9, PT, PT, RZ, -R3, RZ ;  /* 0x80000003ff097210 */ /* 0x002fd60007ffe0ff */
[----:B------:R-:W-:Y:S01]  /*0240*/  @P0 VIADD R5, R5, 0x1 ;  /* 0x0000000105050836 */ /* 0x000fe20000000000 */
[----:B------:R-:W-:Y:S01]  /*0250*/  @P0 IADD3 R4, PT, PT, R4, -UR4, RZ ;  /* 0x8000000404040c10 */ /* 0x000fe2000fffe0ff */
[----:B------:R-:W-:-:S03]  /*0260*/  IMAD R9, R9, UR8, RZ ;  /* 0x0000000809097c24 */ /* 0x000fc6000f8e02ff */
[----:B------:R-:W-:Y:S01]  /*0270*/  ISETP.GE.U32.AND P1, PT, R4, UR4, PT ;  /* 0x0000000404007c0c */ /* 0x000fe2000bf26070 */
[----:B------:R-:W-:-:S12]  /*0280*/  IMAD.HI.U32 R3, R3, R9, R2 ;  /* 0x0000000903037227 */ /* 0x000fd800078e0002 */
[----:B------:R-:W-:Y:S02]  /*0290*/  @P1 IADD3 R5, PT, PT, R5, 0x1, RZ ;  /* 0x0000000105051810 */ /* 0x000fe40007ffe0ff */
[----:B------:R-:W-:-:S05]  /*02a0*/  @!P2 LOP3.LUT R5, RZ, UR4, RZ, 0x33, !PT ;  /* 0x00000004ff05ac12 */ /* 0x000fca000f8e33ff */
[----:B------:R-:W-:Y:S02]  /*02b0*/  IMAD.MOV R7, RZ, RZ, -R5 ;  /* 0x000000ffff077224 */ /* 0x000fe400078e0a05 */
[----:B------:R-:W-:-:S04]  /*02c0*/  IMAD.HI.U32 R4, R3, R5, RZ ;  /* 0x0000000503047227 */ /* 0x000fc800078e00ff */
[----:B------:R-:W-:Y:S01]  /*02d0*/  IMAD R2, R7, UR4, R0 ;  /* 0x0000000407027c24 */ /* 0x000fe2000f8e0200 */
[----:B------:R-:W-:Y:S01]  /*02e0*/  IADD3 R4, PT, PT, -R4, RZ, RZ ;  /* 0x000000ff04047210 */ /* 0x000fe20007ffe1ff */
[----:B------:R-:W0:Y:S01]  /*02f0*/  LDC.64 R6, c[0x0][0x380] ;  /* 0x0000e000ff067b82 */ /* 0x000e220000000a00 */
[----:B------:R-:W1:Y:S01]  /*0300*/  LDCU.64 UR4, c[0x0][0x358] ;  /* 0x00006b00ff0477ac */ /* 0x000e620008000a00 */
[----:B------:R-:W-:-:S04]  /*0310*/  IMAD.HI.U32 R3, R3, R2, RZ ;  /* 0x0000000203037227 */ /* 0x000fc800078e00ff */
[----:B------:R-:W-:Y:S02]  /*0320*/  IMAD.MOV R3, RZ, RZ, -R3 ;  /* 0x000000ffff037224 */ /* 0x000fe400078e0a03 */
[----:B------:R-:W-:Y:S01]  /*0330*/  IMAD R5, R4, UR8, R5 ;  /* 0x0000000804057c24 */ /* 0x000fe2000f8e0205 */
[----:B------:R-:W-:Y:S01]  /*0340*/  LOP3.LUT R4, RZ, UR8, RZ, 0x33, !PT ;  /* 0x00000008ff047c12 */ /* 0x000fe2000f8e33ff */
[----:B------:R-:W-:Y:S02]  /*0350*/  IMAD R9, R3, UR8, R2 ;  /* 0x0000000803097c24 */ /* 0x000fe4000f8e0202 */
[----:B------:R-:W2:Y:S01]  /*0360*/  LDC.64 R2, c[0x0][0x388] ;  /* 0x0000e200ff027b82 */ /* 0x000ea20000000a00 */
[----:B------:R-:W-:Y:S02]  /*0370*/  ISETP.GE.U32.AND P0, PT, R5, UR8, PT ;  /* 0x0000000805007c0c */ /* 0x000fe4000bf06070 */
[----:B------:R-:W-:-:S11]  /*0380*/  ISETP.GE.U32.AND P1, PT, R9, UR8, PT ;  /* 0x0000000809007c0c */ /* 0x000fd6000bf26070 */
[----:B------:R-:W-:Y:S02]  /*0390*/  @P0 IADD3 R5, PT, PT, R5, -UR8, RZ ;  /* 0x8000000805050c10 */ /* 0x000fe4000fffe0ff */
[----:B------:R-:W-:Y:S02]  /*03a0*/  @P1 IADD3 R9, PT, PT, R9, -UR8, RZ ;  /* 0x8000000809091c10 */ /* 0x000fe4000fffe0ff */
[----:B------:R-:W-:Y:S02]  /*03b0*/  ISETP.GE.U32.AND P0, PT, R5, UR8, PT ;  /* 0x0000000805007c0c */ /* 0x000fe4000bf06070 */
[----:B------:R-:W-:Y:S02]  /*03c0*/  ISETP.GE.U32.AND P2, PT, R9, UR8, PT ;  /* 0x0000000809007c0c */ /* 0x000fe4000bf46070 */
[----:B------:R-:W-:Y:S01]  /*03d0*/  ISETP.NE.U32.AND P1, PT, RZ, UR8, PT ;  /* 0x00000008ff007c0c */ /* 0x000fe2000bf25070 */
[----:B--2---:R-:W-:-:S08]  /*03e0*/  IMAD.WIDE.U32 R2, R0, 0x8, R2 ;  /* 0x0000000800027825 */ /* 0x004fd000078e0002 */
[----:B------:R-:W-:Y:S02]  /*03f0*/  @P0 VIADD R5, R5, -UR8 ;  /* 0x8000000805050c36 */ /* 0x000fe40008000000 */
[----:B------:R-:W-:-:S03]  /*0400*/  @P2 IADD3 R9, PT, PT, R9, -UR8, RZ ;  /* 0x8000000809092c10 */ /* 0x000fc6000fffe0ff */
[C---:B------:R-:W-:Y:S02]  /*0410*/  SEL R5, R4.reuse, R5, !P1 ;  /* 0x0000000504057207 */ /* 0x040fe40004800000 */
[----:B------:R-:W-:-:S05]  /*0420*/  SEL R4, R4, R9, !P1 ;  /* 0x0000000904047207 */ /* 0x000fca0004800000 */
[----:B------:R-:W-:-:S04]  /*0430*/  IMAD R5, R5, UR8, R4 ;  /* 0x0000000805057c24 */ /* 0x000fc8000f8e0204 */
[----:B0-----:R-:W-:Y:S02]  /*0440*/  IMAD.WIDE.U32 R6, R5, 0x8, R6 ;  /* 0x0000000805067825 */ /* 0x001fe400078e0006 */
[----:B-1----:R-:W2:Y:S04]  /*0450*/  LDG.E.64 R4, desc[UR4][R2.64] ;  /* 0x0000000402047981 */ /* 0x002ea8000c1e1b00 */
[----:B------:R-:W2:Y:S02]  /*0460*/  LDG.E.64 R6, desc[UR4][R6.64] ;  /* 0x0000000406067981 */ /* 0x000ea4000c1e1b00 */
[-C--:B--2---:R-:W-:Y:S02]  /*0470*/  IMAD R11, R7, R4.reuse, RZ ;  /* 0x00000004070b7224 */ /* 0x084fe400078e02ff */
[----:B------:R-:W-:-:S04]  /*0480*/  IMAD.WIDE.U32 R8, R6, R4, RZ ;  /* 0x0000000406087225 */ /* 0x000fc800078e00ff */
[----:B------:R-:W-:-:S05]  /*0490*/  IMAD R11, R5, R6, R11 ;  /* 0x00000006050b7224 */ /* 0x000fca00078e020b */
[----:B------:R-:W-:-:S05]  /*04a0*/  IADD3 R9, PT, PT, R9, R11, RZ ;  /* 0x0000000b09097210 */ /* 0x000fca0007ffe0ff */
[----:B------:R-:W-:Y:S01]  /*04b0*/  STG.E.64 desc[UR4][R2.64], R8 ;  /* 0x0000000802007986 */ /* 0x000fe2000c101b04 */
[----:B------:R-:W-:Y:S05]  /*04c0*/  EXIT ;  /* 0x000000000000794d */ /* 0x000fea0003800000 */
.L_x_0:
[----:B------:R-:W-:-:S00]  /*04d0*/  BRA `(.L_x_0) ;  /* 0xfffffffc00fc7947 */ /* 0x000fc0000383ffff */
[----:B------:R-:W-:-:S00]  /*04e0*/  NOP ;  /* 0x0000000000007918 */ /* 0x000fc00000000000 */
        /* <DEDUP_REMOVED lines=9> */
.L_x_6:


//--------------------- .text._Z16FindWeightMatrixPlS_i --------------------------
	.section	.text._Z16FindWeightMatrixPlS_i,"ax",@progbits
	.align	128
        .global         _Z16FindWeightMatrixPlS_i
        .type           _Z16FindWeightMatrixPlS_i,@function
        .size           _Z16FindWeightMatrixPlS_i,(.L_x_7 - _Z16FindWeightMatrixPlS_i)
        .other          _Z16FindWeightMatrixPlS_i,@"STO_CUDA_ENTRY STV_DEFAULT"
_Z16FindWeightMatrixPlS_i:
.text._Z16FindWeightMatrixPlS_i:
[----:B------:R-:W-:Y:S01]  /*0000*/  LDC R1, c[0x0][0x37c] ;  /* 0x0000df00ff017b82 */ /* 0x000fe20000000800 */
[----:B------:R-:W0:Y:S01]  /*0010*/  S2R R3, SR_TID.X ;  /* 0x0000000000037919 */ /* 0x000e220000002100 */
[----:B------:R-:W1:Y:S06]  /*0020*/  LDCU UR6, c[0x0][0x360] ;  /* 0x00006c00ff0677ac */ /* 0x000e6c0008000800 */
[----:B------:R-:W0:Y:S01]  /*0030*/  S2UR UR5, SR_CTAID.X ;  /* 0x00000000000579c3 */ /* 0x000e220000002500 */
[----:B------:R-:W1:Y:S01]  /*0040*/  S2R R5, SR_TID.Y ;  /* 0x0000000000057919 */ /* 0x000e620000002200 */
[----:B------:R-:W2:Y:S06]  /*0050*/  LDCU UR4, c[0x0][0x390] ;  /* 0x00007200ff0477ac */ /* 0x000eac0008000800 */
[----:B------:R-:W0:Y:S01]  /*0060*/  LDC R0, c[0x0][0x364] ;  /* 0x0000d900ff007b82 */ /* 0x000e220000000800 */
[----:B--2---:R-:W-:Y:S01]  /*0070*/  UIMAD UR4, UR4, UR4, URZ ;  /* 0x00000004040472a4 */ /* 0x004fe2000f8e02ff */
[----:B0-----:R-:W-:-:S04]  /*0080*/  IMAD R0, R0, UR5, R3 ;  /* 0x0000000500007c24 */ /* 0x001fc8000f8e0203 */
[----:B-1----:R-:W-:-:S05]  /*0090*/  IMAD R5, R0, UR6, R5 ;  /* 0x0000000600057c24 */ /* 0x002fca000f8e0205 */
[----:B------:R-:W-:-:S13]  /*00a0*/  ISETP.GE.U32.AND P0, PT, R5, UR4, PT ;  /* 0x0000000405007c0c */ /* 0x000fda000bf06070 */
[----:B------:R-:W-:Y:S05]  /*00b0*/  @P0 EXIT ;  /* 0x000000000000094d */ /* 0x000fea0003800000 */
[----:B------:R-:W0:Y:S01]  /*00c0*/  LDC.64 R6, c[0x0][0x388] ;  /* 0x0000e200ff067b82 */ /* 0x000e220000000a00 */
[----:B------:R-:W1:Y:S07]  /*00d0*/  LDCU.64 UR4, c[0x0][0x358] ;  /* 0x00006b00ff0477ac */ /* 0x000e6e0008000a00 */
[----:B------:R-:W2:Y:S01]  /*00e0*/  LDC.64 R2, c[0x0][0x380] ;  /* 0x0000e000ff027b82 */ /* 0x000ea20000000a00 */
[----:B0-----:R-:W-:-:S06]  /*00f0*/  IMAD.WIDE.U32 R6, R5, 0x8, R6 ;  /* 0x0000000805067825 */ /* 0x001fcc00078e0006 */
[----:B-1----:R-:W3:Y:S01]  /*0100*/  LDG.E.64 R6, desc[UR4][R6.64] ;  /* 0x0000000406067981 */ /* 0x002ee2000c1e1b00 */
[----:B--2---:R-:W-:-:S05]  /*0110*/  IMAD.WIDE.U32 R2, R5, 0x8, R2 ;  /* 0x0000000805027825 */ /* 0x004fca00078e0002 */
[----:B------:R-:W3:Y:S02]  /*0120*/  LDG.E.64 R4, desc[UR4][R2.64] ;  /* 0x0000000402047981 */ /* 0x000ee4000c1e1b00 */
[----:B---3--:R-:W-:-:S04]  /*0130*/  ISETP.GE.U32.AND P0, PT, R4, R6, PT ;  /* 0x000000060400720c */ /* 0x008fc80003f06070 */
[----:B------:R-:W-:-:S13]  /*0140*/  ISETP.GE.AND.EX P0, PT, R5, R7, PT, P0 ;  /* 0x000000070500720c */ /* 0x000fda0003f06300 */
[----:B------:R-:W-:Y:S05]  /*0150*/  @P0 EXIT ;  /* 0x000000000000094d */ /* 0x000fea0003800000 */
[----:B------:R-:W-:Y:S01]  /*0160*/  STG.E.64 desc[UR4][R2.64], R6 ;  /* 0x0000000602007986 */ /* 0x000fe2000c101b04 */
[----:B------:R-:W-:Y:S05]  /*0170*/  EXIT ;  /* 0x000000000000794d */ /* 0x000fea0003800000 */
.L_x_1:
        /* <DEDUP_REMOVED lines=16> */
.L_x_7:


//--------------------- .text._Z24CalculateHadamardProductPlS_i --------------------------
	.section	.text._Z24CalculateHadamardProductPlS_i,"ax",@progbits
	.align	128
        .global         _Z24CalculateHadamardProductPlS_i
        .type           _Z24CalculateHadamardProductPlS_i,@function
        .size           _Z24CalculateHadamardProductPlS_i,(.L_x_5 - _Z24CalculateHadamardProductPlS_i)
        .other          _Z24CalculateHadamardProductPlS_i,@"STO_CUDA_ENTRY STV_DEFAULT"
_Z24CalculateHadamardProductPlS_i:
.text._Z24CalculateHadamardProductPlS_i:
[----:B------:R-:W-:Y:S01]  /*0000*/  LDC R1, c[0x0][0x37c] ;  /* 0x0000df00ff017b82 */ /* 0x000fe20000000800 */
[----:B------:R-:W0:Y:S07]  /*0010*/  S2R R3, SR_TID.X ;  /* 0x0000000000037919 */ /* 0x000e2e0000002100 */
[----:B------:R-:W0:Y:S01]  /*0020*/  S2UR UR5, SR_CTAID.X ;  /* 0x00000000000579c3 */ /* 0x000e220000002500 */
[----:B------:R-:W1:Y:S07]  /*0030*/  LDCU UR8, c[0x0][0x390] ;  /* 0x00007200ff0877ac */ /* 0x000e6e0008000800 */
[----:B------:R-:W0:Y:S01]  /*0040*/  LDC R0, c[0x0][0x360] ;  /* 0x0000d800ff007b82 */ /* 0x000e220000000800 */
[----:B-1----:R-:W-:Y:S01]  /*0050*/  UIMAD UR4, UR8, UR8, URZ ;  /* 0x00000008080472a4 */ /* 0x002fe2000f8e02ff */
[----:B0-----:R-:W-:-:S05]  /*0060*/  IMAD R0, R0, UR5, R3 ;  /* 0x0000000500007c24 */ /* 0x001fca000f8e0203 */
[----:B------:R-:W-:-:S13]  /*0070*/  ISETP.GE.U32.AND P0, PT, R0, UR4, PT ;  /* 0x0000000400007c0c */ /* 0x000fda000bf06070 */
[----:B------:R-:W-:Y:S05]  /*0080*/  @P0 EXIT ;  /* 0x000000000000094d */ /* 0x000fea0003800000 */
[----:B------:R-:W-:Y:S01]  /*0090*/  USHF.R.S32.HI UR5, URZ, 0x1f, UR8 ;  /* 0x0000001fff057899 */ /* 0x000fe20008011408 */
[----:B------:R-:W0:Y:S03]  /*00a0*/  LDCU.64 UR6, c[0x0][0x358] ;  /* 0x00006b00ff0677ac */ /* 0x000e260008000a00 */
[----:B------:R-:W-:-:S09]  /*00b0*/  UISETP.NE.U32.AND UP0, UPT, UR5, URZ, UPT ;  /* 0x000000ff0500728c */ /* 0x000fd2000bf05070 */
[----:B------:R-:W-:Y:S05]  /*00c0*/  BRA.U UP0, `(.L_x_2) ;  /* 0x0000000100587547 */ /* 0x000fea000b800000 */
[----:B------:R-:W1:Y:S01]  /*00d0*/  I2F.U32.RP R4, UR8 ;  /* 0x0000000800047d06 */ /* 0x000e620008209000 */
[----:B------:R-:W-:-:S07]  /*00e0*/  ISETP.NE.U32.AND P2, PT, RZ, UR8, PT ;  /* 0x00000008ff007c0c */ /* 0x000fce000bf45070 */
[----:B-1----:R-:W1:Y:S02]  /*00f0*/  MUFU.RCP R4, R4 ;  /* 0x0000000400047308 */ /* 0x002e640000001000 */
[----:B-1----:R-:W-:-:S06]  /*0100*/  IADD3 R2, PT, PT, R4, 0xffffffe, RZ ;  /* 0x0ffffffe04027810 */ /* 0x002fcc0007ffe0ff */
[----:B------:R1:W2:Y:S02]  /*0110*/  F2I.FTZ.U32.TRUNC.NTZ R3, R2 ;  /* 0x0000000200037305 */ /* 0x0002a4000021f000 */
[----:B-1----:R-:W-:Y:S01]  /*0120*/  IMAD.MOV.U32 R2, RZ, RZ, RZ ;  /* 0x000000ffff027224 */ /* 0x002fe200078e00ff */
[----:B--2---:R-:W-:-:S05]  /*0130*/  IADD3 R5, PT, PT, RZ, -R3, RZ ;  /* 0x80000003ff057210 */ /* 0x004fca0007ffe0ff */
[----:B------:R-:W-:-:S04]  /*0140*/  IMAD R5, R5, UR8, RZ ;  /* 0x0000000805057c24 */ /* 0x000fc8000f8e02ff */
[----:B------:R-:W-:-:S06]  /*0150*/  IMAD.HI.U32 R3, R3, R5, R2 ;  /* 0x0000000503037227 */ /* 0x000fcc00078e0002 */
[----:B------:R-:W-:-:S05]  /*0160*/  IMAD.HI.U32 R3, R3, R0, RZ ;  /* 0x0000000003037227 */ /* 0x000fca00078e00ff */
[----:B------:R-:W-:-:S05]  /*0170*/  IADD3 R5, PT, PT, -R3, RZ, RZ ;  /* 0x000000ff03057210 */ /* 0x000fca0007ffe1ff */
[----:B------:R-:W-:-:S05]  /*0180*/  IMAD R5, R5, UR8, R0 ;  /* 0x0000000805057c24 */ /* 0x000fca000f8e0200 */
[----:B------:R-:W-:-:S13]  /*0190*/  ISETP.GE.U32.AND P0, PT, R5, UR8, PT ;  /* 0x0000000805007c0c */ /* 0x000fda000bf06070 */
[----:B------:R-:W-:Y:S01]  /*01a0*/  @P0 IADD3 R5, PT, PT, R5, -UR8, RZ ;  /* 0x8000000805050c10 */ /* 0x000fe2000fffe0ff */
[----:B------:R-:W-:-:S03]  /*01b0*/  @P0 VIADD R3, R3, 0x1 ;  /* 0x0000000103030836 */ /* 0x000fc60000000000 */
[----:B------:R-:W-:-:S13]  /*01c0*/  ISETP.GE.U32.AND P1, PT, R5, UR8, PT ;  /* 0x0000000805007c0c */ /* 0x000fda000bf26070 */
[----:B------:R-:W-:Y:S02]  /*01d0*/  @P1 IADD3 R3, PT, PT, R3, 0x1, RZ ;  /* 0x0000000103031810 */ /* 0x000fe40007ffe0ff */
[----:B------:R-:W-:-:S04]  /*01e0*/  @!P2 LOP3.LUT R3, RZ, UR8, RZ, 0x33, !PT ;  /* 0x00000008ff03ac12 */ /* 0x000fc8000f8e33ff */
[----:B------:R-:W-:Y:S01]  /*01f0*/  IADD3 R9, PT, PT, -R3, RZ, RZ ;  /* 0x000000ff03097210 */ /* 0x000fe20007ffe1ff */
[----:B------:R-:W-:-:S04]  /*0200*/  IMAD.MOV.U32 R4, RZ, RZ, R3 ;  /* 0x000000ffff047224 */ /* 0x000fc800078e0003 */
[----:B------:R-:W-:Y:S01]  /*0210*/  IMAD R9, R9, UR8, R0 ;  /* 0x0000000809097c24 */ /* 0x000fe2000f8e0200 */
[----:B------:R-:W-:Y:S06]  /*0220*/  BRA `(.L_x_3) ;  /* 0x0000000000147947 */ /* 0x000fec0003800000 */
.L_x_2:
[----:B------:R-:W-:-:S07]  /*0230*/  MOV R2, 0x250 ;  /* 0x0000025000027802 */ /* 0x000fce0000000f00 */
[----:B0-----:R-:W-:Y:S05]  /*0240*/  CALL.REL.NOINC `($__internal_0_$__cuda_sm20_div_u64) ;  /* 0x0000000000447944 */ /* 0x001fea0003c00000 */
[----:B------:R-:W0:Y:S01]  /*0250*/  LDCU UR8, c[0x0][0x390] ;  /* 0x00007200ff0877ac */ /* 0x000e220008000800 */
[----:B------:R-:W-:-:S05]  /*0260*/  IADD3 R9, PT, PT, -R4, RZ, RZ ;  /* 0x000000ff04097210 */ /* 0x000fca0007ffe1ff */
[----:B0-----:R-:W-:-:S07]  /*0270*/  IMAD R9, R9, UR8, R0 ;  /* 0x0000000809097c24 */ /* 0x001fce000f8e0200 */
.L_x_3:
[----:B------:R-:W1:Y:S01]  /*0280*/  LDC.64 R6, c[0x0][0x388] ;  /* 0x0000e200ff067b82 */ /* 0x000e620000000a00 */
[----:B------:R-:W-:Y:S02]  /*0290*/  IMAD R5, R4, UR8, R9 ;  /* 0x0000000804057c24 */ /* 0x000fe4000f8e0209 */
[----:B------:R-:W-:-:S05]  /*02a0*/  IMAD R9, R9, UR8, R4 ;  /* 0x0000000809097c24 */ /* 0x000fca000f8e0204 */
[----:B------:R-:W2:Y:S01]  /*02b0*/  LDC.64 R2, c[0x0][0x380] ;  /* 0x0000e000ff027b82 */ /* 0x000ea20000000a00 */
[----:B-1----:R-:W-:-:S06]  /*02c0*/  IMAD.WIDE.U32 R6, R9, 0x8, R6 ;  /* 0x0000000809067825 */ /* 0x002fcc00078e0006 */
[----:B0-----:R-:W3:Y:S01]  /*02d0*/  LDG.E.64 R6, desc[UR6][R6.64] ;  /* 0x0000000606067981 */ /* 0x001ee2000c1e1b00 */
[----:B--2---:R-:W-:-:S05]  /*02e0*/  IMAD.WIDE.U32 R2, R5, 0x8, R2 ;  /* 0x0000000805027825 */ /* 0x004fca00078e0002 */
[----:B------:R-:W3:Y:S02]  /*02f0*/  LDG.E.64 R4, desc[UR6][R2.64] ;  /* 0x0000000602047981 */ /* 0x000ee4000c1e1b00 */
[-C--:B---3--:R-:W-:Y:S02]  /*0300*/  IMAD R11, R7, R4.reuse, RZ ;  /* 0x00000004070b7224 */ /* 0x088fe400078e02ff */
[----:B------:R-:W-:-:S04]  /*0310*/  IMAD.WIDE.U32 R8, R6, R4, RZ ;  /* 0x0000000406087225 */ /* 0x000fc800078e00ff */
[----:B------:R-:W-:-:S05]  /*0320*/  IMAD R11, R5, R6, R11 ;  /* 0x00000006050b7224 */ /* 0x000fca00078e020b */
[----:B------:R-:W-:-:S05]  /*0330*/  IADD3 R9, PT, PT, R9, R11, RZ ;  /* 0x0000000b09097210 */ /* 0x000fca0007ffe0ff */
[----:B------:R-:W-:Y:S01]  /*0340*/  STG.E.64 desc[UR6][R2.64], R8 ;  /* 0x0000000802007986 */ /* 0x000fe2000c101b06 */
[----:B------:R-:W-:Y:S05]  /*0350*/  EXIT ;  /* 0x000000000000794d */ /* 0x000fea0003800000 */
        .weak           $__internal_0_$__cuda_sm20_div_u64
        .type           $__internal_0_$__cuda_sm20_div_u64,@function
        .size           $__internal_0_$__cuda_sm20_div_u64,(.L_x_5 - $__internal_0_$__cuda_sm20_div_u64)
$__internal_0_$__cuda_sm20_div_u64:
[----:B------:R-:W0:Y:S02]  /*0360*/  LDCU UR4, c[0x0][0x390] ;  /* 0x00007200ff0477ac */ /* 0x000e240008000800 */
[----:B0-----:R-:W0:Y:S08]  /*0370*/  I2F.U64.RP R3, UR4 ;  /* 0x0000000400037d12 */ /* 0x001e300008309000 */
[----:B0-----:R-:W0:Y:S02]  /*0380*/  MUFU.RCP R3, R3 ;  /* 0x0000000300037308 */ /* 0x001e240000001000 */
[----:B0-----:R-:W-:-:S06]  /*0390*/  VIADD R4, R3, 0x1ffffffe ;  /* 0x1ffffffe03047836 */ /* 0x001fcc0000000000 */
[----:B------:R-:W0:Y:S02]  /*03a0*/  F2I.U64.TRUNC R4, R4 ;  /* 0x0000000400047311 */ /* 0x000e24000020d800 */
[----:B0-----:R-:W-:-:S04]  /*03b0*/  IMAD.WIDE.U32 R6, R4, UR4, RZ ;  /* 0x0000000404067c25 */ /* 0x001fc8000f8e00ff */
[----:B------:R-:W-:Y:S01]  /*03c0*/  IMAD R7, R4, UR5, R7 ;  /* 0x0000000504077c24 */ /* 0x000fe2000f8e0207 */
[----:B------:R-:W-:-:S03]  /*03d0*/  IADD3 R9, P0, PT, RZ, -R6, RZ ;  /* 0x80000006ff097210 */ /* 0x000fc60007f1e0ff */
[----:B------:R-:W-:Y:S02]  /*03e0*/  IMAD R7, R5, UR4, R7 ;  /* 0x0000000405077c24 */ /* 0x000fe4000f8e0207 */
[----:B------:R-:W-:-:S03]  /*03f0*/  IMAD.HI.U32 R6, R4, R9, RZ ;  /* 0x0000000904067227 */ /* 0x000fc600078e00ff */
[----:B------:R-:W-:Y:S02]  /*0400*/  IADD3.X R11, PT, PT, RZ, ~R7, RZ, P0, !PT ;  /* 0x80000007ff0b7210 */ /* 0x000fe400007fe4ff */
[----:B------:R-:W-:-:S03]  /*0410*/  MOV R7, R4 ;  /* 0x0000000400077202 */ /* 0x000fc60000000f00 */
[-C--:B------:R-:W-:Y:S02]  /*0420*/  IMAD R13, R5, R11.reuse, RZ ;  /* 0x0000000b050d7224 */ /* 0x080fe400078e02ff */
[----:B------:R-:W-:-:S04]  /*0430*/  IMAD.WIDE.U32 R6, P0, R4, R11, R6 ;  /* 0x0000000b04067225 */ /* 0x000fc80007800006 */
[----:B------:R-:W-:-:S04]  /*0440*/  IMAD.HI.U32 R3, R5, R11, RZ ;  /* 0x0000000b05037227 */ /* 0x000fc800078e00ff */
[----:B------:R-:W-:-:S04]  /*0450*/  IMAD.HI.U32 R6, P1, R5, R9, R6 ;  /* 0x0000000905067227 */ /* 0x000fc80007820006 */
[----:B------:R-:W-:Y:S01]  /*0460*/  IMAD.X R3, R3, 0x1, R5, P0 ;  /* 0x0000000103037824 */ /* 0x000fe200000e0605 */
[----:B------:R-:W-:-:S04]  /*0470*/  IADD3 R7, P2, PT, R13, R6, RZ ;  /* 0x000000060d077210 */ /* 0x000fc80007f5e0ff */
[----:B------:R-:W-:Y:S01]  /*0480*/  IADD3.X R3, PT, PT, RZ, RZ, R3, P2, P1 ;  /* 0x000000ffff037210 */ /* 0x000fe200017e2403 */
[----:B------:R-:W-:-:S04]  /*0490*/  IMAD.WIDE.U32 R4, R7, UR4, RZ ;  /* 0x0000000407047c25 */ /* 0x000fc8000f8e00ff */
[----:B------:R-:W-:Y:S01]  /*04a0*/  IMAD R6, R7, UR5, R5 ;  /* 0x0000000507067c24 */ /* 0x000fe2000f8e0205 */
[----:B------:R-:W-:-:S03]  /*04b0*/  IADD3 R5, P0, PT, RZ, -R4, RZ ;  /* 0x80000004ff057210 */ /* 0x000fc60007f1e0ff */
[----:B------:R-:W-:Y:S02]  /*04c0*/  IMAD R4, R3, UR4, R6 ;  /* 0x0000000403047c24 */ /* 0x000fe4000f8e0206 */
[----:B------:R-:W-:-:S03]  /*04d0*/  IMAD.HI.U32 R6, R7, R5, RZ ;  /* 0x0000000507067227 */ /* 0x000fc600078e00ff */
[----:B------:R-:W-:-:S05]  /*04e0*/  IADD3.X R4, PT, PT, RZ, ~R4, RZ, P0, !PT ;  /* 0x80000004ff047210 */ /* 0x000fca00007fe4ff */
[----:B------:R-:W-:-:S04]  /*04f0*/  IMAD.WIDE.U32 R6, P0, R7, R4, R6 ;  /* 0x0000000407067225 */ /* 0x000fc80007800006 */
[C---:B------:R-:W-:Y:S02]  /*0500*/  IMAD R8, R3.reuse, R4, RZ ;  /* 0x0000000403087224 */ /* 0x040fe400078e02ff */
[----:B------:R-:W-:-:S04]  /*0510*/  IMAD.HI.U32 R7, P1, R3, R5, R6 ;  /* 0x0000000503077227 */ /* 0x000fc80007820006 */
[----:B------:R-:W-:Y:S01]  /*0520*/  IMAD.HI.U32 R6, R3, R4, RZ ;  /* 0x0000000403067227 */ /* 0x000fe200078e00ff */
[----:B------:R-:W-:-:S03]  /*0530*/  IADD3 R7, P2, PT, R8, R7, RZ ;  /* 0x0000000708077210 */ /* 0x000fc60007f5e0ff */
[----:B------:R-:W-:Y:S01]  /*0540*/  IMAD.MOV.U32 R5, RZ, RZ, RZ ;  /* 0x000000ffff057224 */ /* 0x000fe200078e00ff */
[----:B------:R-:W-:Y:S01]  /*0550*/  IADD3.X R3, PT, PT, R6, R3, RZ, P0, !PT ;  /* 0x0000000306037210 */ /* 0x000fe200007fe4ff */
[----:B------:R-:W-:-:S03]  /*0560*/  IMAD.HI.U32 R4, R7, R0, RZ ;  /* 0x0000000007047227 */ /* 0x000fc600078e00ff */
[----:B------:R-:W-:Y:S01]  /*0570*/  IADD3.X R3, PT, PT, RZ, RZ, R3, P2, P1 ;  /* 0x000000ffff037210 */ /* 0x000fe200017e2403 */
[----:B------:R-:W-:-:S04]  /*0580*/  IMAD.WIDE.U32 R4, RZ, R7, R4 ;  /* 0x00000007ff047225 */ /* 0x000fc800078e0004 */
[----:B------:R-:W-:-:S05]  /*0590*/  IMAD.HI.U32 R3, P0, R3, R0, R4 ;  /* 0x0000000003037227 */ /* 0x000fca0007800004 */
[----:B------:R-:W-:Y:S02]  /*05a0*/  IADD3 R7, P1, PT, RZ, R3, RZ ;  /* 0x00000003ff077210 */ /* 0x000fe40007f3e0ff */
[----:B------:R-:W-:-:S03]  /*05b0*/  IADD3.X R3, PT, PT, RZ, RZ, RZ, P0, !PT ;  /* 0x000000ffff037210 */ /* 0x000fc600007fe4ff */
[----:B------:R-:W-:Y:S01]  /*05c0*/  IMAD.WIDE.U32 R4, R7, UR4, RZ ;  /* 0x0000000407047c25 */ /* 0x000fe2000f8e00ff */
[----:B------:R-:W-:-:S03]  /*05d0*/  IADD3.X R3, PT, PT, RZ, R3, RZ, P1, !PT ;  /* 0x00000003ff037210 */ /* 0x000fc60000ffe4ff */
[C---:B------:R-:W-:Y:S01]  /*05e0*/  IMAD R6, R7.reuse, UR5, R5 ;  /* 0x0000000507067c24 */ /* 0x040fe2000f8e0205 */
[----:B------:R-:W-:Y:S02]  /*05f0*/  IADD3 R8, P1, PT, -R4, R0, RZ ;  /* 0x0000000004087210 */ /* 0x000fe40007f3e1ff */
[----:B------:R-:W-:Y:S01]  /*0600*/  IADD3 R4, PT, PT, R7, 0x1, RZ ;  /* 0x0000000107047810 */ /* 0x000fe20007ffe0ff */
[----:B------:R-:W-:Y:S01]  /*0610*/  IMAD R3, R3, UR4, R6 ;  /* 0x0000000403037c24 */ /* 0x000fe2000f8e0206 */
[----:B------:R-:W-:-:S03]  /*0620*/  ISETP.GE.U32.AND P0, PT, R8, UR4, PT ;  /* 0x0000000408007c0c */ /* 0x000fc6000bf06070 */
[----:B------:R-:W-:Y:S01]  /*0630*/  IMAD.X R6, RZ, RZ, ~R3, P1 ;  /* 0x000000ffff067224 */ /* 0x000fe200008e0e03 */
[----:B------:R-:W-:-:S04]  /*0640*/  IADD3 R3, P1, PT, R8, -UR4, RZ ;  /* 0x8000000408037c10 */ /* 0x000fc8000ff3e0ff */
[C---:B------:R-:W-:Y:S02]  /*0650*/  ISETP.GE.U32.AND.EX P0, PT, R6.reuse, UR5, PT, P0 ;  /* 0x0000000506007c0c */ /* 0x040fe4000bf06100 */
[----:B------:R-:W-:Y:S02]  /*0660*/  IADD3.X R5, PT, PT, R6, ~UR5, RZ, P1, !PT ;  /* 0x8000000506057c10 */ /* 0x000fe40008ffe4ff */
[----:B------:R-:W-:Y:S02]  /*0670*/  SEL R3, R3, R8, P0 ;  /* 0x0000000803037207 */ /* 0x000fe40000000000 */
[----:B------:R-:W-:Y:S02]  /*0680*/  SEL R5, R5, R6, P0 ;  /* 0x0000000605057207 */ /* 0x000fe40000000000 */
[----:B------:R-:W-:Y:S02]  /*0690*/  SEL R7, R4, R7, P0 ;  /* 0x0000000704077207 */ /* 0x000fe40000000000 */
[----:B------:R-:W-:Y:S01]  /*06a0*/  ISETP.GE.U32.AND P0, PT, R3, UR4, PT ;  /* 0x0000000403007c0c */ /* 0x000fe2000bf06070 */
[----:B------:R-:W-:Y:S01]  /*06b0*/  HFMA2 R3, -RZ, RZ, 0, 0 ;  /* 0x00000000ff037431 */ /* 0x000fe200000001ff */
[----:B------:R-:W-:-:S02]  /*06c0*/  ISETP.NE.U32.AND P1, PT, RZ, UR4, PT ;  /* 0x00000004ff007c0c */ /* 0x000fc4000bf25070 */
[----:B------:R-:W-:Y:S02]  /*06d0*/  IADD3 R4, PT, PT, R7, 0x1, RZ ;  /* 0x0000000107047810 */ /* 0x000fe40007ffe0ff */
[----:B------:R-:W-:Y:S02]  /*06e0*/  ISETP.GE.U32.AND.EX P0, PT, R5, UR5, PT, P0 ;  /* 0x0000000505007c0c */ /* 0x000fe4000bf06100 */
[----:B------:R-:W-:Y:S02]  /*06f0*/  ISETP.NE.AND.EX P1, PT, RZ, UR5, PT, P1 ;  /* 0x00000005ff007c0c */ /* 0x000fe4000bf25310 */
[----:B------:R-:W-:-:S04]  /*0700*/  SEL R4, R4, R7, P0 ;  /* 0x0000000704047207 */ /* 0x000fc80000000000 */
[----:B------:R-:W-:Y:S01]  /*0710*/  SEL R4, R4, 0xffffffff, P1 ;  /* 0xffffffff04047807 */ /* 0x000fe20000800000 */
[----:B------:R-:W-:Y:S06]  /*0720*/  RET.REL.NODEC R2 `(_Z24CalculateHadamardProductPlS_i) ;  /* 0xfffffff802347950 */ /* 0x000fec0003c3ffff */
.L_x_4:
        /* <DEDUP_REMOVED lines=13> */
.L_x_5:


//--------------------- .nv.shared.reserved.0     --------------------------
	.section	.nv.shared.reserved.0,"aw",@nobits
	.weak		__nv_reservedSMEM_offset_0_alias
	.size		__nv_reservedSMEM_offset_0_alias, 0, 64
	.other		__nv_reservedSMEM_offset_0_alias,@"STO_CUDA_RESERVED_SHARED STV_DEFAULT"
__nv_reservedSMEM_offset_0_alias:
	.zero		0
	.zero		64


//--------------------- .nv.constant0._Z20CalculateFinalMatrixPlS_i --------------------------
	.section	.nv.constant0._Z20CalculateFinalMatrixPlS_i,"a",@progbits
	.sectionflags	@""
	.align	4
.nv.constant0._Z20CalculateFinalMatrixPlS_i:
	.zero		916


//--------------------- .nv.constant0._Z16FindWeightMatrixPlS_i --------------------------
	.section	.nv.constant0._Z16FindWeightMatrixPlS_i,"a",@progbits
	.sectionflags	@""
	.align	4
.nv.constant0._Z16FindWeightMatrixPlS_i:
	.zero		916


//--------------------- .nv.constant0._Z24CalculateHadamardProductPlS_i --------------------------
	.section	.nv.constant0._Z24CalculateHadamardProductPlS_i,"a",@progbits
	.sectionflags	@""
	.align	4
.nv.constant0._Z24CalculateHadamardProductPlS_i:
	.zero		916


//--------------------- SYMBOLS --------------------------

	.type		.nv.reservedSmem.offset0,@object
	.size		.nv.reservedSmem.offset0,0x4
